//
// Generated by NVIDIA NVVM Compiler
//
// Compiler Build ID: CL-36424714
// Cuda compilation tools, release 13.0, V13.0.88
// Based on NVVM 20.0.0
//

.version 9.0
.target sm_100
.address_size 64

	// .globl	_Z5saxpyPfS_fx

.visible .entry _Z5saxpyPfS_fx(
	.param .u64 .ptr .align 1 _Z5saxpyPfS_fx_param_0,
	.param .u64 .ptr .align 1 _Z5saxpyPfS_fx_param_1,
	.param .f32 _Z5saxpyPfS_fx_param_2,
	.param .u64 _Z5saxpyPfS_fx_param_3
)
{
	.reg .pred 	%p<2>;
	.reg .b32 	%r<5>;
	.reg .b32 	%f<5>;
	.reg .b64 	%rd<10>;

	ld.param.u64 	%rd2, [_Z5saxpyPfS_fx_param_0];
	ld.param.u64 	%rd3, [_Z5saxpyPfS_fx_param_1];
	ld.param.f32 	%f1, [_Z5saxpyPfS_fx_param_2];
	ld.param.u64 	%rd4, [_Z5saxpyPfS_fx_param_3];
	mov.u32 	%r1, %ctaid.x;
	mov.u32 	%r2, %ntid.x;
	mov.u32 	%r3, %tid.x;
	mad.lo.s32 	%r4, %r1, %r2, %r3;
	cvt.s64.s32 	%rd1, %r4;
	setp.le.s64 	%p1, %rd4, %rd1;
	@%p1 bra 	$L__BB0_2;
	cvta.to.global.u64 	%rd5, %rd2;
	cvta.to.global.u64 	%rd6, %rd3;
	shl.b64 	%rd7, %rd1, 2;
	add.s64 	%rd8, %rd5, %rd7;
	ld.global.f32 	%f2, [%rd8];
	add.s64 	%rd9, %rd6, %rd7;
	ld.global.f32 	%f3, [%rd9];
	fma.rn.f32 	%f4, %f1, %f2, %f3;
	st.global.f32 	[%rd9], %f4;
$L__BB0_2:
	ret;

}


// ===== COMPILED SASS (sm_100) =====

	.target	sm_100

	.elftype	@"ET_EXEC"


//--------------------- .note.nv.tkinfo           --------------------------
	.section	.note.nv.tkinfo,"",@"SHT_NOTE"
	.sectionflags	@"SHF_NOTE_NV_TKINFO"
	.tkinfo
        /*0018*/ 	.word	0x00000002
        /*0030*/ 	.string	""
        /*0030*/ 	.string	"ptxas"
        /*0030*/ 	.string	"Cuda compilation tools, release 13.0, V13.0.88"
        /*0030*/ 	.string	"Build cuda_13.0.r13.0/compiler.36424714_0"
        /*0030*/ 	.string	"-arch sm_100 -m 64 "



//--------------------- .note.nv.cuinfo           --------------------------
	.section	.note.nv.cuinfo,"",@"SHT_NOTE"
	.sectionflags	@"SHF_NOTE_NV_CUINFO"
        /*0018*/ 	.short	0x0002
        /*001a*/ 	.short	0x0064
        /*001c*/ 	.short	0x0082
	.zero		2


//--------------------- .nv.info                  --------------------------
	.section	.nv.info,"",@"SHT_CUDA_INFO"
	.align	4


	//----- nvinfo : EIATTR_REGCOUNT
	.align		4
        /*0000*/ 	.byte	0x04, 0x2f
        /*0002*/ 	.short	(.L_1 - .L_0)
	.align		4
.L_0:
        /*0004*/ 	.word	index@(_Z5saxpyPfS_fx)
        /*0008*/ 	.word	0x0000000a


	//----- nvinfo : EIATTR_FRAME_SIZE
	.align		4
.L_1:
        /*000c*/ 	.byte	0x04, 0x11
        /*000e*/ 	.short	(.L_3 - .L_2)
	.align		4
.L_2:
        /*0010*/ 	.word	index@(_Z5saxpyPfS_fx)
        /*0014*/ 	.word	0x00000000


	//----- nvinfo : EIATTR_MIN_STACK_SIZE
	.align		4
.L_3:
        /*0018*/ 	.byte	0x04, 0x12
        /*001a*/ 	.short	(.L_5 - .L_4)
	.align		4
.L_4:
        /*001c*/ 	.word	index@(_Z5saxpyPfS_fx)
        /*0020*/ 	.word	0x00000000
.L_5:


//--------------------- .nv.compat                --------------------------
	.section	.nv.compat,"",@"SHT_CUDA_COMPAT_INFO"
	.align	4
        /*0000*/ 	.byte	0x02, 0x09, 0x00, 0x00, 0x02, 0x02, 0x01, 0x00, 0x02, 0x05, 0x05, 0x00, 0x03, 0x07, 0x01, 0x01
        /*0010*/ 	.byte	0x02, 0x03, 0x00, 0x00, 0x02, 0x06, 0x01, 0x00, 0x04, 0x0b, 0x08, 0x00, 0x09, 0x00, 0x00, 0x00
        /*0020*/ 	.byte	0x00, 0x00, 0x00, 0x00


//--------------------- .nv.info._Z5saxpyPfS_fx   --------------------------
	.section	.nv.info._Z5saxpyPfS_fx,"",@"SHT_CUDA_INFO"
	.sectionflags	@""
	.align	4


	//----- nvinfo : EIATTR_CUDA_API_VERSION
	.align		4
        /*0000*/ 	.byte	0x04, 0x37
        /*0002*/ 	.short	(.L_7 - .L_6)
.L_6:
        /*0004*/ 	.word	0x00000082


	//----- nvinfo : EIATTR_KPARAM_INFO
	.align		4
.L_7:
        /*0008*/ 	.byte	0x04, 0x17
        /*000a*/ 	.short	(.L_9 - .L_8)
.L_8:
        /*000c*/ 	.word	0x00000000
        /*0010*/ 	.short	0x0003
        /*0012*/ 	.short	0x0018
        /*0014*/ 	.byte	0x00, 0xf0, 0x21, 0x00


	//----- nvinfo : EIATTR_KPARAM_INFO
	.align		4
.L_9:
        /*0018*/ 	.byte	0x04, 0x17
        /*001a*/ 	.short	(.L_11 - .L_10)
.L_10:
        /*001c*/ 	.word	0x00000000
        /*0020*/ 	.short	0x0002
        /*0022*/ 	.short	0x0010
        /*0024*/ 	.byte	0x00, 0xf0, 0x11, 0x00


	//----- nvinfo : EIATTR_KPARAM_INFO
	.align		4
.L_11:
        /*0028*/ 	.byte	0x04, 0x17
        /*002a*/ 	.short	(.L_13 - .L_12)
.L_12:
        /*002c*/ 	.word	0x00000000
        /*0030*/ 	.short	0x0001
        /*0032*/ 	.short	0x0008
        /*0034*/ 	.byte	0x00, 0xf5, 0x21, 0x00


	//----- nvinfo : EIATTR_KPARAM_INFO
	.align		4
.L_13:
        /*0038*/ 	.byte	0x04, 0x17
        /*003a*/ 	.short	(.L_15 - .L_14)
.L_14:
        /*003c*/ 	.word	0x00000000
        /*0040*/ 	.short	0x0000
        /*0042*/ 	.short	0x0000
        /*0044*/ 	.byte	0x00, 0xf5, 0x21, 0x00


	//----- nvinfo : EIATTR_SPARSE_MMA_MASK
	.align		4
.L_15:
        /*0048*/ 	.byte	0x03, 0x50
        /*004a*/ 	.short	0x0000


	//----- nvinfo : EIATTR_MAXREG_COUNT
	.align		4
        /*004c*/ 	.byte	0x03, 0x1b
        /*004e*/ 	.short	0x00ff


	//----- nvinfo : EIATTR_MERCURY_ISA_VERSION
	.align		4
        /*0050*/ 	.byte	0x03, 0x5f
        /*0052*/ 	.short	0x0101


	//----- nvinfo : EIATTR_VRC_CTA_INIT_COUNT
	.align		4
        /*0054*/ 	.byte	0x02, 0x4a
	.zero		1
	.zero		1


	//----- nvinfo : EIATTR_EXIT_INSTR_OFFSETS
	.align		4
        /*0058*/ 	.byte	0x04, 0x1c
        /*005a*/ 	.short	(.L_17 - .L_16)


	//   ....[0]....
.L_16:
        /*005c*/ 	.word	0x00000090


	//   ....[1]....
        /*0060*/ 	.word	0x00000170


	//----- nvinfo : EIATTR_CBANK_PARAM_SIZE
	.align		4
.L_17:
        /*0064*/ 	.byte	0x03, 0x19
        /*0066*/ 	.short	0x0020


	//----- nvinfo : EIATTR_PARAM_CBANK
	.align		4
        /*0068*/ 	.byte	0x04, 0x0a
        /*006a*/ 	.short	(.L_19 - .L_18)
	.align		4
.L_18:
        /*006c*/ 	.word	index@(.nv.constant0._Z5saxpyPfS_fx)
        /*0070*/ 	.short	0x0380
        /*0072*/ 	.short	0x0020


	//----- nvinfo : EIATTR_SW_WAR
	.align		4
.L_19:
        /*0074*/ 	.byte	0x04, 0x36
        /*0076*/ 	.short	(.L_21 - .L_20)
.L_20:
        /*0078*/ 	.word	0x00000008
.L_21:


//--------------------- .nv.callgraph             --------------------------
	.section	.nv.callgraph,"",@"SHT_CUDA_CALLGRAPH"
	.align	4
	.sectionentsize	8
	.align		4
        /*0000*/ 	.word	0x00000000
	.align		4
        /*0004*/ 	.word	0xffffffff
	.align		4
        /*0008*/ 	.word	0x00000000
	.align		4
        /*000c*/ 	.word	0xfffffffe
	.align		4
        /*0010*/ 	.word	0x00000000
	.align		4
        /*0014*/ 	.word	0xfffffffd
	.align		4
        /*0018*/ 	.word	0x00000000
	.align		4
        /*001c*/ 	.word	0xfffffffc


//--------------------- .text._Z5saxpyPfS_fx      --------------------------
	.section	.text._Z5saxpyPfS_fx,"ax",@progbits
	.align	128
        .global         _Z5saxpyPfS_fx
        .type           _Z5saxpyPfS_fx,@function
        .size           _Z5saxpyPfS_fx,(.L_x_1 - _Z5saxpyPfS_fx)
        .other          _Z5saxpyPfS_fx,@"STO_CUDA_ENTRY STV_DEFAULT"
_Z5saxpyPfS_fx:
.text._Z5saxpyPfS_fx:
[----:B------:R-:W-:Y:S01]  /*0000*/  LDC R1, c[0x0][0x37c] ;  /* 0x0000df00ff017b82 */ /* 0x000fe20000000800 */
[----:B------:R-:W0:Y:S07]  /*0010*/  S2R R3, SR_TID.X ;  /* 0x0000000000037919 */ /* 0x000e2e0000002100 */
[----:B------:R-:W0:Y:S01]  /*0020*/  S2UR UR4, SR_CTAID.X ;  /* 0x00000000000479c3 */ /* 0x000e220000002500 */
[----:B------:R-:W1:Y:S07]  /*0030*/  LDCU.64 UR6, c[0x0][0x398] ;  /* 0x00007300ff0677ac */ /* 0x000e6e0008000a00 */
[----:B------:R-:W0:Y:S02]  /*0040*/  LDC R0, c[0x0][0x360] ;  /* 0x0000d800ff007b82 */ /* 0x000e240000000800 */
[----:B0-----:R-:W-:-:S05]  /*0050*/  IMAD R0, R0, UR4, R3 ;  /* 0x0000000400007c24 */ /* 0x001fca000f8e0203 */
[----:B-1----:R-:W-:Y:S02]  /*0060*/  ISETP.GE.U32.AND P0, PT, R0, UR6, PT ;  /* 0x0000000600007c0c */ /* 0x002fe4000bf06070 */
[----:B------:R-:W-:-:S04]  /*0070*/  SHF.R.S32.HI R3, RZ, 0x1f, R0 ;  /* 0x0000001fff037819 */ /* 0x000fc80000011400 */
[----:B------:R-:W-:-:S13]  /*0080*/  ISETP.GE.AND.EX P0, PT, R3, UR7, PT, P0 ;  /* 0x0000000703007c0c */ /* 0x000fda000bf06300 */
[----:B------:R-:W-:Y:S05]  /*0090*/  @P0 EXIT ;  /* 0x000000000000094d */ /* 0x000fea0003800000 */
[----:B------:R-:W0:Y:S01]  /*00a0*/  LDCU.128 UR8, c[0x0][0x380] ;  /* 0x00007000ff0877ac */ /* 0x000e220008000c00 */
[C---:B------:R-:W-:Y:S01]  /*00b0*/  IMAD.SHL.U32 R2, R0.reuse, 0x4, RZ ;  /* 0x0000000400027824 */ /* 0x040fe200078e00ff */
[----:B------:R-:W-:Y:S01]  /*00c0*/  SHF.L.U64.HI R0, R0, 0x2, R3 ;  /* 0x0000000200007819 */ /* 0x000fe20000010203 */
[----:B------:R-:W1:Y:S01]  /*00d0*/  LDCU.64 UR4, c[0x0][0x358] ;  /* 0x00006b00ff0477ac */ /* 0x000e620008000a00 */
[----:B------:R-:W2:Y:S02]  /*00e0*/  LDCU UR6, c[0x0][0x390] ;  /* 0x00007200ff0677ac */ /* 0x000ea40008000800 */
[C---:B0-----:R-:W-:Y:S02]  /*00f0*/  IADD3 R4, P0, PT, R2.reuse, UR8, RZ ;  /* 0x0000000802047c10 */ /* 0x041fe4000ff1e0ff */
[----:B------:R-:W-:Y:S02]  /*0100*/  IADD3 R2, P1, PT, R2, UR10, RZ ;  /* 0x0000000a02027c10 */ /* 0x000fe4000ff3e0ff */
[----:B------:R-:W-:-:S02]  /*0110*/  IADD3.X R5, PT, PT, R0, UR9, RZ, P0, !PT ;  /* 0x0000000900057c10 */ /* 0x000fc400087fe4ff */
[----:B------:R-:W-:-:S03]  /*0120*/  IADD3.X R3, PT, PT, R0, UR11, RZ, P1, !PT ;  /* 0x0000000b00037c10 */ /* 0x000fc60008ffe4ff */
[----:B-1----:R-:W2:Y:S04]  /*0130*/  LDG.E R4, desc[UR4][R4.64] ;  /* 0x0000000404047981 */ /* 0x002ea8000c1e1900 */
[----:B------:R-:W2:Y:S02]  /*0140*/  LDG.E R7, desc[UR4][R2.64] ;  /* 0x0000000402077981 */ /* 0x000ea4000c1e1900 */
[----:B--2---:R-:W-:-:S05]  /*0150*/  FFMA R7, R4, UR6, R7 ;  /* 0x0000000604077c23 */ /* 0x004fca0008000007 */
[----:B------:R-:W-:Y:S01]  /*0160*/  STG.E desc[UR4][R2.64], R7 ;  /* 0x0000000702007986 */ /* 0x000fe2000c101904 */
[----:B------:R-:W-:Y:S05]  /*0170*/  EXIT ;  /* 0x000000000000794d */ /* 0x000fea0003800000 */
.L_x_0:
[----:B------:R-:W-:-:S00]  /*0180*/  BRA `(.L_x_0) ;  /* 0xfffffffc00fc7947 */ /* 0x000fc0000383ffff */
[----:B------:R-:W-:-:S00]  /*0190*/  NOP ;  /* 0x0000000000007918 */ /* 0x000fc00000000000 */
        /* <DEDUP_REMOVED lines=14> */
.L_x_1:


//--------------------- .nv.shared.reserved.0     --------------------------
	.section	.nv.shared.reserved.0,"aw",@nobits
	.weak		__nv_reservedSMEM_offset_0_alias
	.size		__nv_reservedSMEM_offset_0_alias, 0, 64
	.other		__nv_reservedSMEM_offset_0_alias,@"STO_CUDA_RESERVED_SHARED STV_DEFAULT"
__nv_reservedSMEM_offset_0_alias:
	.zero		0
	.zero		64


//--------------------- .nv.constant0._Z5saxpyPfS_fx --------------------------
	.section	.nv.constant0._Z5saxpyPfS_fx,"a",@progbits
	.sectionflags	@""
	.align	4
.nv.constant0._Z5saxpyPfS_fx:
	.zero		928


//--------------------- SYMBOLS --------------------------

	.type		.nv.reservedSmem.offset0,@object
	.size		.nv.reservedSmem.offset0,0x4
